	.headerflags	@"EF_CUDA_TEXMODE_UNIFIED EF_CUDA_64BIT_ADDRESS EF_CUDA_ACCELERATORS EF_CUDA_SM90 EF_CUDA_VIRTUAL_SM(EF_CUDA_SM90)"
	.elftype	@"ET_EXEC"


//--------------------- .nv.info                  --------------------------
	.section	.nv.info,"",@"SHT_CUDA_INFO"
	.align	4


	//----- nvinfo : EIATTR_REGCOUNT
	.align		4
        /*0000*/ 	.byte	0x04, 0x2f
        /*0002*/ 	.short	(.L_1 - .L_0)
	.align		4
.L_0:
        /*0004*/ 	.word	index@(triton_poi_fused_reflection_pad1d_reflection_pad1d_backward_7)
        /*0008*/ 	.word	0x0000000a


	//----- nvinfo : EIATTR_MIN_STACK_SIZE
	.align		4
.L_1:
        /*000c*/ 	.byte	0x04, 0x12
        /*000e*/ 	.short	(.L_3 - .L_2)
	.align		4
.L_2:
        /*0010*/ 	.word	index@(triton_poi_fused_reflection_pad1d_reflection_pad1d_backward_7)
        /*0014*/ 	.word	0x00000000


	//----- nvinfo : EIATTR_FRAME_SIZE
	.align		4
.L_3:
        /*0018*/ 	.byte	0x04, 0x11
        /*001a*/ 	.short	(.L_5 - .L_4)
	.align		4
.L_4:
        /*001c*/ 	.word	index@(triton_poi_fused_reflection_pad1d_reflection_pad1d_backward_7)
        /*0020*/ 	.word	0x00000000


	//----- nvinfo : EIATTR_MIN_STACK_SIZE
	.align		4
.L_5:
        /*0024*/ 	.byte	0x04, 0x12
        /*0026*/ 	.short	(.L_7 - .L_6)
	.align		4
.L_6:
        /*0028*/ 	.word	index@(triton_poi_fused_reflection_pad1d_reflection_pad1d_backward_7)
        /*002c*/ 	.word	0x00000000
.L_7:


//--------------------- .nv.info.triton_poi_fused_reflection_pad1d_reflection_pad1d_backward_7 --------------------------
	.section	.nv.info.triton_poi_fused_reflection_pad1d_reflection_pad1d_backward_7,"",@"SHT_CUDA_INFO"
	.sectionflags	@""
	.align	4


	//----- nvinfo : EIATTR_CUDA_API_VERSION
	.align		4
        /*0000*/ 	.byte	0x04, 0x37
        /*0002*/ 	.short	(.L_9 - .L_8)
.L_8:
        /*0004*/ 	.word	0x0000007c


	//----- nvinfo : EIATTR_KPARAM_INFO
	.align		4
.L_9:
        /*0008*/ 	.byte	0x04, 0x17
        /*000a*/ 	.short	(.L_11 - .L_10)
.L_10:
        /*000c*/ 	.word	0x00000000
        /*0010*/ 	.short	0x0002
        /*0012*/ 	.short	0x0010
        /*0014*/ 	.byte	0x00, 0xf0, 0x11, 0x00


	//----- nvinfo : EIATTR_KPARAM_INFO
	.align		4
.L_11:
        /*0018*/ 	.byte	0x04, 0x17
        /*001a*/ 	.short	(.L_13 - .L_12)
.L_12:
        /*001c*/ 	.word	0x00000000
        /*0020*/ 	.short	0x0001
        /*0022*/ 	.short	0x0008
        /*0024*/ 	.byte	0x00, 0xf4, 0x21, 0x00


	//----- nvinfo : EIATTR_KPARAM_INFO
	.align		4
.L_13:
        /*0028*/ 	.byte	0x04, 0x17
        /*002a*/ 	.short	(.L_15 - .L_14)
.L_14:
        /*002c*/ 	.word	0x00000000
        /*0030*/ 	.short	0x0000
        /*0032*/ 	.short	0x0000
        /*0034*/ 	.byte	0x00, 0xf4, 0x21, 0x00


	//----- nvinfo : EIATTR_SPARSE_MMA_MASK
	.align		4
.L_15:
        /*0038*/ 	.byte	0x03, 0x50
        /*003a*/ 	.short	0x0000


	//----- nvinfo : EIATTR_MAXREG_COUNT
	.align		4
        /*003c*/ 	.byte	0x03, 0x1b
        /*003e*/ 	.short	0x00ff


	//----- nvinfo : EIATTR_EXIT_INSTR_OFFSETS
	.align		4
        /*0040*/ 	.byte	0x04, 0x1c
        /*0042*/ 	.short	(.L_17 - .L_16)


	//   ....[0]....
.L_16:
        /*0044*/ 	.word	0x000000e0


	//   ....[1]....
        /*0048*/ 	.word	0x00000100


	//----- nvinfo : EIATTR_REQNTID
	.align		4
.L_17:
        /*004c*/ 	.byte	0x04, 0x10
        /*004e*/ 	.short	(.L_19 - .L_18)
.L_18:
        /*0050*/ 	.word	0x00000020
        /*0054*/ 	.word	0x00000001
        /*0058*/ 	.word	0x00000001


	//----- nvinfo : EIATTR_CBANK_PARAM_SIZE
	.align		4
.L_19:
        /*005c*/ 	.byte	0x03, 0x19
        /*005e*/ 	.short	0x0014


	//----- nvinfo : EIATTR_PARAM_CBANK
	.align		4
        /*0060*/ 	.byte	0x04, 0x0a
        /*0062*/ 	.short	(.L_21 - .L_20)
	.align		4
.L_20:
        /*0064*/ 	.word	index@(.nv.constant0.triton_poi_fused_reflection_pad1d_reflection_pad1d_backward_7)
        /*0068*/ 	.short	0x0210
        /*006a*/ 	.short	0x0014


	//----- nvinfo : EIATTR_SW_WAR
	.align		4
.L_21:
        /*006c*/ 	.byte	0x04, 0x36
        /*006e*/ 	.short	(.L_23 - .L_22)
.L_22:
        /*0070*/ 	.word	0x00000008
.L_23:


//--------------------- .nv.callgraph             --------------------------
	.section	.nv.callgraph,"",@"SHT_CUDA_CALLGRAPH"
	.align	4
	.sectionentsize	8
	.align		4
        /*0000*/ 	.word	0x00000000
	.align		4
        /*0004*/ 	.word	0xffffffff
	.align		4
        /*0008*/ 	.word	0x00000000
	.align		4
        /*000c*/ 	.word	0xfffffffe
	.align		4
        /*0010*/ 	.word	0x00000000
	.align		4
        /*0014*/ 	.word	0xfffffffd
	.align		4
        /*0018*/ 	.word	0x00000000
	.align		4
        /*001c*/ 	.word	0xfffffffc


//--------------------- .text.triton_poi_fused_reflection_pad1d_reflection_pad1d_backward_7 --------------------------
	.section	.text.triton_poi_fused_reflection_pad1d_reflection_pad1d_backward_7,"ax",@progbits
	.align	128
        .global         triton_poi_fused_reflection_pad1d_reflection_pad1d_backward_7
        .type           triton_poi_fused_reflection_pad1d_reflection_pad1d_backward_7,@function
        .size           triton_poi_fused_reflection_pad1d_reflection_pad1d_backward_7,(.L_x_1 - triton_poi_fused_reflection_pad1d_reflection_pad1d_backward_7)
        .other          triton_poi_fused_reflection_pad1d_reflection_pad1d_backward_7,@"STO_CUDA_ENTRY STV_DEFAULT"
triton_poi_fused_reflection_pad1d_reflection_pad1d_backward_7:
.text.triton_poi_fused_reflection_pad1d_reflection_pad1d_backward_7:
[----:B------:R-:W0:Y:S02]  /*0000*/  LDC R1, c[0x0][0x28] ;  /* 0x00000a00ff017b82 */ /* 0x000e240000000800 */
[----:B------:R-:W1:Y:S01]  /*0010*/  S2R R0, SR_TID.X ;  /* 0x0000000000007919 */ /* 0x000e620000002100 */
[----:B------:R-:W2:Y:S01]  /*0020*/  LDC.64 R4, c[0x0][0x210] ;  /* 0x00008400ff047b82 */ /* 0x000ea20000000a00 */
[----:B------:R-:W-:Y:S01]  /*0030*/  ULDC.64 UR4, c[0x0][0x208] ;  /* 0x0000820000047ab9 */ /* 0x000fe20000000a00 */
[----:B------:R-:W3:Y:S06]  /*0040*/  S2R R3, SR_CTAID.X ;  /* 0x0000000000037919 */ /* 0x000eec0000002500 */
[----:B------:R-:W4:Y:S01]  /*0050*/  LDC.64 R6, c[0x0][0x218] ;  /* 0x00008600ff067b82 */ /* 0x000f220000000a00 */
[----:B-1----:R-:W-:-:S02]  /*0060*/  LOP3.LUT R2, R0, 0x3, RZ, 0xc0, !PT ;  /* 0x0000000300027812 */ /* 0x002fc400078ec0ff */
[----:B------:R-:W-:-:S03]  /*0070*/  LOP3.LUT P0, RZ, R0, 0x1c, RZ, 0xc0, !PT ;  /* 0x0000001c00ff7812 */ /* 0x000fc6000780c0ff */
[----:B---3--:R-:W-:-:S04]  /*0080*/  IMAD R2, R3, 0x4, R2 ;  /* 0x0000000403027824 */ /* 0x008fc800078e0202 */
[C---:B--2---:R-:W-:Y:S01]  /*0090*/  IMAD.WIDE R4, R2.reuse, 0x8, R4 ;  /* 0x0000000802047825 */ /* 0x044fe200078e0204 */
[C---:B------:R-:W-:Y:S02]  /*00a0*/  ISETP.LT.AND P0, PT, R2.reuse, 0x4, !P0 ;  /* 0x000000040200780c */ /* 0x040fe40004701270 */
[----:B------:R-:W-:Y:S01]  /*00b0*/  SHF.R.S32.HI R3, RZ, 0x1f, R2 ;  /* 0x0000001fff037819 */ /* 0x000fe20000011402 */
[----:B----4-:R-:W-:-:S10]  /*00c0*/  IMAD.WIDE R6, R2, 0x8, R6 ;  /* 0x0000000802067825 */ /* 0x010fd400078e0206 */
[----:B------:R1:W-:Y:S01]  /*00d0*/  @P0 STG.E.64 desc[UR4][R4.64], R2 ;  /* 0x0000000204000986 */ /* 0x0003e2000c101b04 */
[----:B------:R-:W-:Y:S05]  /*00e0*/  @!P0 EXIT ;  /* 0x000000000000894d */ /* 0x000fea0003800000 */
[----:B------:R-:W-:Y:S01]  /*00f0*/  STG.E.64 desc[UR4][R6.64], R2 ;  /* 0x0000000206007986 */ /* 0x000fe2000c101b04 */
[----:B------:R-:W-:Y:S05]  /*0100*/  EXIT ;  /* 0x000000000000794d */ /* 0x000fea0003800000 */
.L_x_0:
[----:B------:R-:W-:-:S00]  /*0110*/  BRA `(.L_x_0) ;  /* 0xfffffffc00fc7947 */ /* 0x000fc0000383ffff */
[----:B------:R-:W-:-:S00]  /*0120*/  NOP ;  /* 0x0000000000007918 */ /* 0x000fc00000000000 */
        /* <DEDUP_REMOVED lines=13> */
.L_x_1:


//--------------------- .nv.constant0.triton_poi_fused_reflection_pad1d_reflection_pad1d_backward_7 --------------------------
	.section	.nv.constant0.triton_poi_fused_reflection_pad1d_reflection_pad1d_backward_7,"a",@progbits
	.sectionflags	@""
	.align	4
.nv.constant0.triton_poi_fused_reflection_pad1d_reflection_pad1d_backward_7:
	.zero		548
